//
// Generated by NVIDIA NVVM Compiler
//
// Compiler Build ID: CL-36424714
// Cuda compilation tools, release 13.0, V13.0.88
// Based on NVVM 20.0.0
//

.version 9.0
.target sm_100
.address_size 64

	// .globl	_Z9l2aKernelPjPKh
.const .align 1 .b8 DATA4[512] = {73, 118, 84, 117, 105, 116, 110, 32, 116, 97, 116, 32, 32, 101, 72, 101, 110, 111, 69, 105, 32, 112, 103, 118, 105, 32, 73, 65, 84, 102, 32, 110, 65, 79, 105, 77, 32, 112, 76, 108, 32, 115, 115, 121, 71, 110, 101, 108, 110, 117, 32, 108, 40, 69, 101, 111, 32, 115, 101, 73, 116, 104, 72, 78, 99, 59, 89, 65, 82, 115, 76, 32, 111, 101, 101, 111, 69, 105, 108, 110, 66, 115, 116, 40, 32, 101, 108, 116, 104, 32, 100, 121, 108, 97, 114, 120, 116, 108, 83, 65, 80, 97, 32, 89, 98, 83, 112, 78, 82, 39, 85, 114, 115, 108, 67, 80, 116, 104, 59, 66, 32, 76, 105, 121, 82, 79, 115, 111, 77, 112, 115, 70, 32, 83, 114, 97, 115, 67, 73, 115, 115, 110, 32, 75, 78, 69, 65, 76, 104, 65, 84, 105, 104, 32, 111, 32, 32, 97, 116, 111, 119, 114, 115, 116, 122, 67, 110, 105, 115, 117, 104, 99, 65, 72, 75, 65, 109, 32, 32, 101, 99, 73, 82, 69, 102, 116, 78, 115, 85, 77, 105, 78, 110, 97, 110, 32, 72, 101, 111, 115, 105, 114, 104, 72, 83, 115, 59, 65, 100, 116, 117, 117, 78, 112, 111, 100, 112, 69, 111, 59, 112, 101, 121, 32, 114, 54, 84, 32, 41, 114, 115, 40, 105, 115, 103, 32, 116, 121, 65, 105, 59, 115, 115, 101, 59, 116, 70, 101, 67, 116, 117, 116, 69, 106, 32, 83, 111, 101, 119, 117, 111, 101, 32, 116, 77, 78, 82, 32, 66, 32, 83, 101, 100, 99, 108, 32, 67, 32, 75, 120, 101, 101, 67, 79, 120, 97, 105, 59, 32, 116, 110, 105, 116, 76, 108, 76, 121, 32, 116, 101, 116, 110, 99, 85, 32, 79, 79, 32, 105, 106, 119, 69, 105, 67, 58, 98, 55, 79, 59, 101, 85, 105, 116, 104, 120, 32, 86, 79, 111, 100, 65, 114, 32, 41, 84, 117, 32, 120, 98, 115, 99, 58, 111, 110, 68, 32, 78, 110, 32, 116, 112, 115, 111, 116, 32, 75, 83, 101, 111, 59, 97, 101, 41, 68, 77, 69, 119, 50, 122, 32, 116, 102, 32, 69, 121, 102, 111, 116, 100, 97, 110, 114, 65, 101, 101, 116, 119, 117, 55, 100, 73, 101, 66, 32, 59, 109, 110, 104, 58, 98, 65, 32, 115, 108, 117, 32, 116, 32, 87, 76, 32, 107, 101, 116, 65, 116, 108, 68, 110, 107, 59, 114, 78, 108, 85, 32, 73, 76, 87, 101, 87, 55, 32, 105, 105, 68, 119, 85, 108, 110, 114, 84, 101, 69, 105, 111, 108, 116, 116, 100, 89, 84, 32, 79, 116, 119, 69, 101, 68, 98, 85, 101, 32, 105, 32, 104, 32, 72, 78, 102, 114, 65, 102, 99, 32, 100, 86, 81, 100, 107, 32, 65, 114, 122, 84, 79, 76, 97, 114, 65, 32, 105, 102, 32, 107, 121, 101, 59, 32, 116, 78, 32, 115, 84, 76, 121, 115, 32, 111, 84, 100};

.visible .entry _Z9l2aKernelPjPKh(
	.param .u64 .ptr .align 1 _Z9l2aKernelPjPKh_param_0,
	.param .u64 .ptr .align 1 _Z9l2aKernelPjPKh_param_1
)
{
	.reg .pred 	%p<77>;
	.reg .b16 	%rs<50>;
	.reg .b32 	%r<137>;
	.reg .b64 	%rd<37>;

	ld.param.u64 	%rd1, [_Z9l2aKernelPjPKh_param_0];
	ld.param.u64 	%rd2, [_Z9l2aKernelPjPKh_param_1];
	cvta.to.global.u64 	%rd3, %rd2;
	mov.u32 	%r1, %ctaid.x;
	mov.u32 	%r2, %ntid.x;
	mov.u32 	%r3, %tid.x;
	mad.lo.s32 	%r4, %r1, %r2, %r3;
	ld.global.nc.u8 	%rs1, [%rd3];
	cvt.u16.u8 	%rs2, %rs1;
	cvt.u32.u16 	%r5, %rs2;
	and.b32  	%r6, %r5, 255;
	cvt.u64.u16 	%rd4, %rs2;
	and.b64  	%rd5, %rd4, 255;
	mov.u64 	%rd6, DATA4;
	add.s64 	%rd7, %rd6, %rd5;
	ld.const.u8 	%rs3, [%rd7];
	setp.eq.s16 	%p1, %rs3, 32;
	setp.eq.s16 	%p2, %rs3, 59;
	or.pred  	%p3, %p1, %p2;
	selp.s16 	%rs4, -1, 0, %p3;
	ld.global.nc.u8 	%rs5, [%rd3+1];
	cvt.u32.u8 	%r7, %rs5;
	add.s32 	%r8, %r6, %r7;
	add.s32 	%r10, %r8, -510;
	setp.lt.u32 	%p4, %r8, 510;
	selp.b32 	%r11, %r8, %r10, %p4;
	setp.gt.u16 	%p5, %rs3, 96;
	cvt.u64.u32 	%rd8, %r11;
	add.s64 	%rd9, %rd6, %rd8;
	ld.const.u8 	%rs6, [%rd9+1];
	setp.eq.s16 	%p6, %rs6, 32;
	setp.eq.s16 	%p7, %rs6, 59;
	or.pred  	%p8, %p6, %p7;
	and.pred  	%p9, %p5, %p8;
	selp.u16 	%rs7, 1, 0, %p9;
	add.s16 	%rs8, %rs4, %rs7;
	ld.global.nc.u8 	%rs9, [%rd3+2];
	cvt.u32.u8 	%r12, %rs9;
	add.s32 	%r13, %r11, %r12;
	mul.hi.u32 	%r14, %r13, -2134826573;
	shr.u32 	%r15, %r14, 8;
	mul.lo.s32 	%r16, %r15, 509;
	sub.s32 	%r17, %r13, %r16;
	setp.gt.u16 	%p10, %rs6, 96;
	cvt.u64.u32 	%rd10, %r17;
	add.s64 	%rd11, %rd6, %rd10;
	ld.const.u8 	%rs10, [%rd11+2];
	setp.eq.s16 	%p11, %rs10, 32;
	setp.eq.s16 	%p12, %rs10, 59;
	or.pred  	%p13, %p11, %p12;
	and.pred  	%p14, %p10, %p13;
	selp.u16 	%rs11, 1, 0, %p14;
	add.s16 	%rs12, %rs8, %rs11;
	ld.global.nc.u8 	%rs13, [%rd3+3];
	cvt.u32.u8 	%r18, %rs13;
	add.s32 	%r19, %r17, %r18;
	add.s32 	%r21, %r19, -508;
	setp.lt.u32 	%p15, %r19, 508;
	selp.b32 	%r22, %r19, %r21, %p15;
	setp.gt.u16 	%p16, %rs10, 96;
	cvt.u64.u32 	%rd12, %r22;
	add.s64 	%rd13, %rd6, %rd12;
	ld.const.u8 	%rs14, [%rd13+3];
	setp.eq.s16 	%p17, %rs14, 32;
	setp.eq.s16 	%p18, %rs14, 59;
	or.pred  	%p19, %p17, %p18;
	and.pred  	%p20, %p16, %p19;
	selp.u16 	%rs15, 1, 0, %p20;
	add.s16 	%rs16, %rs12, %rs15;
	ld.global.nc.u8 	%rs17, [%rd3+4];
	cvt.u32.u8 	%r23, %rs17;
	add.s32 	%r24, %r22, %r23;
	mul.hi.u32 	%r25, %r24, 542165497;
	shr.u32 	%r26, %r25, 6;
	mul.lo.s32 	%r27, %r26, 507;
	sub.s32 	%r28, %r24, %r27;
	setp.gt.u16 	%p21, %rs14, 96;
	cvt.u64.u32 	%rd14, %r28;
	add.s64 	%rd15, %rd6, %rd14;
	ld.const.u8 	%rs18, [%rd15+4];
	setp.eq.s16 	%p22, %rs18, 32;
	setp.eq.s16 	%p23, %rs18, 59;
	or.pred  	%p24, %p22, %p23;
	and.pred  	%p25, %p21, %p24;
	selp.u16 	%rs19, 1, 0, %p25;
	add.s16 	%rs20, %rs16, %rs19;
	ld.global.nc.u8 	%rs21, [%rd3+5];
	cvt.u32.u8 	%r29, %rs21;
	add.s32 	%r30, %r28, %r29;
	add.s32 	%r32, %r30, -506;
	setp.lt.u32 	%p26, %r30, 506;
	selp.b32 	%r33, %r30, %r32, %p26;
	setp.gt.u16 	%p27, %rs18, 96;
	cvt.u64.u32 	%rd16, %r33;
	add.s64 	%rd17, %rd6, %rd16;
	ld.const.u8 	%rs22, [%rd17+5];
	setp.eq.s16 	%p28, %rs22, 32;
	setp.eq.s16 	%p29, %rs22, 59;
	or.pred  	%p30, %p28, %p29;
	and.pred  	%p31, %p27, %p30;
	selp.u16 	%rs23, 1, 0, %p31;
	add.s16 	%rs24, %rs20, %rs23;
	ld.global.nc.u8 	%rs25, [%rd3+6];
	cvt.u32.u8 	%r34, %rs25;
	add.s32 	%r35, %r33, %r34;
	mul.hi.u32 	%r36, %r35, 59534201;
	sub.s32 	%r37, %r35, %r36;
	shr.u32 	%r38, %r37, 1;
	add.s32 	%r39, %r38, %r36;
	shr.u32 	%r40, %r39, 8;
	mul.lo.s32 	%r41, %r40, 505;
	sub.s32 	%r42, %r35, %r41;
	setp.gt.u16 	%p32, %rs22, 96;
	cvt.u64.u32 	%rd18, %r42;
	add.s64 	%rd19, %rd6, %rd18;
	ld.const.u8 	%rs26, [%rd19+6];
	setp.eq.s16 	%p33, %rs26, 32;
	setp.eq.s16 	%p34, %rs26, 59;
	or.pred  	%p35, %p33, %p34;
	and.pred  	%p36, %p32, %p35;
	selp.u16 	%rs27, 1, 0, %p36;
	add.s16 	%rs28, %rs24, %rs27;
	add.s32 	%r43, %r42, %r6;
	add.s32 	%r45, %r43, -504;
	setp.lt.u32 	%p37, %r43, 504;
	selp.b32 	%r46, %r43, %r45, %p37;
	setp.gt.u16 	%p38, %rs26, 96;
	cvt.u64.u32 	%rd20, %r46;
	add.s64 	%rd21, %rd6, %rd20;
	ld.const.u8 	%rs29, [%rd21+7];
	setp.eq.s16 	%p39, %rs29, 32;
	setp.eq.s16 	%p40, %rs29, 59;
	or.pred  	%p41, %p39, %p40;
	and.pred  	%p42, %p38, %p41;
	selp.u16 	%rs30, 1, 0, %p42;
	add.s16 	%rs31, %rs28, %rs30;
	add.s32 	%r47, %r46, %r7;
	mul.hi.u32 	%r48, %r47, -2109059487;
	shr.u32 	%r49, %r48, 8;
	mul.lo.s32 	%r50, %r49, 503;
	sub.s32 	%r51, %r47, %r50;
	setp.gt.u16 	%p43, %rs29, 96;
	cvt.u64.u32 	%rd22, %r51;
	add.s64 	%rd23, %rd6, %rd22;
	ld.const.u8 	%rs32, [%rd23+8];
	setp.eq.s16 	%p44, %rs32, 32;
	setp.eq.s16 	%p45, %rs32, 59;
	or.pred  	%p46, %p44, %p45;
	and.pred  	%p47, %p43, %p46;
	selp.u16 	%rs33, 1, 0, %p47;
	add.s16 	%rs34, %rs31, %rs33;
	add.s32 	%r52, %r51, %r12;
	add.s32 	%r54, %r52, -502;
	setp.lt.u32 	%p48, %r52, 502;
	selp.b32 	%r55, %r52, %r54, %p48;
	setp.gt.u16 	%p49, %rs32, 96;
	cvt.u64.u32 	%rd24, %r55;
	add.s64 	%rd25, %rd6, %rd24;
	ld.const.u8 	%rs35, [%rd25+9];
	setp.eq.s16 	%p50, %rs35, 32;
	setp.eq.s16 	%p51, %rs35, 59;
	or.pred  	%p52, %p50, %p51;
	and.pred  	%p53, %p49, %p52;
	selp.u16 	%rs36, 1, 0, %p53;
	add.s16 	%rs37, %rs34, %rs36;
	add.s32 	%r56, %r55, %r18;
	mul.hi.u32 	%r57, %r56, 548658497;
	shr.u32 	%r58, %r57, 6;
	mul.lo.s32 	%r59, %r58, 501;
	sub.s32 	%r60, %r56, %r59;
	setp.gt.u16 	%p54, %rs35, 96;
	cvt.u64.u32 	%rd26, %r60;
	add.s64 	%rd27, %rd6, %rd26;
	ld.const.u8 	%rs38, [%rd27+10];
	setp.eq.s16 	%p55, %rs38, 32;
	setp.eq.s16 	%p56, %rs38, 59;
	or.pred  	%p57, %p55, %p56;
	and.pred  	%p58, %p54, %p57;
	selp.u16 	%rs39, 1, 0, %p58;
	add.s16 	%rs40, %rs37, %rs39;
	add.s32 	%r61, %r60, %r23;
	add.s32 	%r63, %r61, -500;
	setp.lt.u32 	%p59, %r61, 500;
	selp.b32 	%r64, %r61, %r63, %p59;
	setp.gt.u16 	%p60, %rs38, 96;
	cvt.u64.u32 	%rd28, %r64;
	add.s64 	%rd29, %rd6, %rd28;
	ld.const.u8 	%rs41, [%rd29+11];
	setp.eq.s16 	%p61, %rs41, 32;
	setp.eq.s16 	%p62, %rs41, 59;
	or.pred  	%p63, %p61, %p62;
	and.pred  	%p64, %p60, %p63;
	selp.u16 	%rs42, 1, 0, %p64;
	add.s16 	%rs43, %rs40, %rs42;
	add.s32 	%r65, %r64, %r29;
	mul.hi.u32 	%r66, %r65, 550857529;
	shr.u32 	%r67, %r66, 6;
	mul.lo.s32 	%r68, %r67, 499;
	sub.s32 	%r69, %r65, %r68;
	setp.gt.u16 	%p65, %rs41, 96;
	cvt.u64.u32 	%rd30, %r69;
	add.s64 	%rd31, %rd6, %rd30;
	ld.const.u8 	%rs44, [%rd31+12];
	setp.eq.s16 	%p66, %rs44, 32;
	setp.eq.s16 	%p67, %rs44, 59;
	or.pred  	%p68, %p66, %p67;
	and.pred  	%p69, %p65, %p68;
	selp.u16 	%rs45, 1, 0, %p69;
	add.s16 	%rs46, %rs43, %rs45;
	add.s32 	%r70, %r69, %r34;
	add.s32 	%r72, %r70, -498;
	setp.lt.u32 	%p70, %r70, 498;
	selp.b32 	%r73, %r70, %r72, %p70;
	setp.gt.u16 	%p71, %rs44, 96;
	cvt.u64.u32 	%rd32, %r73;
	add.s64 	%rd33, %rd6, %rd32;
	ld.const.u8 	%rs47, [%rd33+13];
	setp.eq.s16 	%p72, %rs47, 32;
	setp.eq.s16 	%p73, %rs47, 59;
	or.pred  	%p74, %p72, %p73;
	and.pred  	%p75, %p71, %p74;
	selp.u16 	%rs48, 1, 0, %p75;
	add.s16 	%rs49, %rs46, %rs48;
	setp.gt.s16 	%p76, %rs49, 1;
	selp.u32 	%r74, 1, 0, %p76;
	selp.b32 	%r75, 2, 0, %p76;
	or.b32  	%r76, %r75, %r74;
	selp.b32 	%r77, 4, 0, %p76;
	or.b32  	%r78, %r77, %r76;
	selp.b32 	%r79, 8, 0, %p76;
	or.b32  	%r80, %r79, %r78;
	selp.b32 	%r81, 16, 0, %p76;
	or.b32  	%r82, %r81, %r80;
	selp.b32 	%r83, 32, 0, %p76;
	or.b32  	%r84, %r83, %r82;
	selp.b32 	%r85, 64, 0, %p76;
	or.b32  	%r86, %r85, %r84;
	selp.b32 	%r87, 128, 0, %p76;
	or.b32  	%r88, %r87, %r86;
	selp.b32 	%r89, 256, 0, %p76;
	or.b32  	%r90, %r89, %r88;
	selp.b32 	%r91, 512, 0, %p76;
	or.b32  	%r92, %r91, %r90;
	selp.b32 	%r93, 1024, 0, %p76;
	or.b32  	%r94, %r93, %r92;
	selp.b32 	%r95, 2048, 0, %p76;
	or.b32  	%r96, %r95, %r94;
	selp.b32 	%r97, 4096, 0, %p76;
	or.b32  	%r98, %r97, %r96;
	selp.b32 	%r99, 8192, 0, %p76;
	or.b32  	%r100, %r99, %r98;
	selp.b32 	%r101, 16384, 0, %p76;
	or.b32  	%r102, %r101, %r100;
	selp.b32 	%r103, 32768, 0, %p76;
	or.b32  	%r104, %r103, %r102;
	selp.b32 	%r105, 65536, 0, %p76;
	or.b32  	%r106, %r105, %r104;
	selp.b32 	%r107, 131072, 0, %p76;
	or.b32  	%r108, %r107, %r106;
	selp.b32 	%r109, 262144, 0, %p76;
	or.b32  	%r110, %r109, %r108;
	selp.b32 	%r111, 524288, 0, %p76;
	or.b32  	%r112, %r111, %r110;
	selp.b32 	%r113, 1048576, 0, %p76;
	or.b32  	%r114, %r113, %r112;
	selp.b32 	%r115, 2097152, 0, %p76;
	or.b32  	%r116, %r115, %r114;
	selp.b32 	%r117, 4194304, 0, %p76;
	or.b32  	%r118, %r117, %r116;
	selp.b32 	%r119, 8388608, 0, %p76;
	or.b32  	%r120, %r119, %r118;
	selp.b32 	%r121, 16777216, 0, %p76;
	or.b32  	%r122, %r121, %r120;
	selp.b32 	%r123, 33554432, 0, %p76;
	or.b32  	%r124, %r123, %r122;
	selp.b32 	%r125, 67108864, 0, %p76;
	or.b32  	%r126, %r125, %r124;
	selp.b32 	%r127, 134217728, 0, %p76;
	or.b32  	%r128, %r127, %r126;
	selp.b32 	%r129, 268435456, 0, %p76;
	or.b32  	%r130, %r129, %r128;
	selp.b32 	%r131, 536870912, 0, %p76;
	or.b32  	%r132, %r131, %r130;
	selp.b32 	%r133, 1073741824, 0, %p76;
	or.b32  	%r134, %r133, %r132;
	selp.b32 	%r135, -2147483648, 0, %p76;
	or.b32  	%r136, %r135, %r134;
	cvta.to.global.u64 	%rd34, %rd1;
	mul.wide.u32 	%rd35, %r4, 4;
	add.s64 	%rd36, %rd34, %rd35;
	st.global.u32 	[%rd36], %r136;
	ret;

}


// ===== COMPILED SASS (sm_100) =====

	.target	sm_100

	.elftype	@"ET_EXEC"


//--------------------- .note.nv.tkinfo           --------------------------
	.section	.note.nv.tkinfo,"",@"SHT_NOTE"
	.sectionflags	@"SHF_NOTE_NV_TKINFO"
	.tkinfo
        /*0018*/ 	.word	0x00000002
        /*0030*/ 	.string	""
        /*0030*/ 	.string	"ptxas"
        /*0030*/ 	.string	"Cuda compilation tools, release 13.0, V13.0.88"
        /*0030*/ 	.string	"Build cuda_13.0.r13.0/compiler.36424714_0"
        /*0030*/ 	.string	"-arch sm_100 -m 64 "



//--------------------- .note.nv.cuinfo           --------------------------
	.section	.note.nv.cuinfo,"",@"SHT_NOTE"
	.sectionflags	@"SHF_NOTE_NV_CUINFO"
        /*0018*/ 	.short	0x0002
        /*001a*/ 	.short	0x0064
        /*001c*/ 	.short	0x0082
	.zero		2


//--------------------- .nv.info                  --------------------------
	.section	.nv.info,"",@"SHT_CUDA_INFO"
	.align	4


	//----- nvinfo : EIATTR_REGCOUNT
	.align		4
        /*0000*/ 	.byte	0x04, 0x2f
        /*0002*/ 	.short	(.L_2 - .L_1)
	.align		4
.L_1:
        /*0004*/ 	.word	index@(_Z9l2aKernelPjPKh)
        /*0008*/ 	.word	0x00000014


	//----- nvinfo : EIATTR_FRAME_SIZE
	.align		4
.L_2:
        /*000c*/ 	.byte	0x04, 0x11
        /*000e*/ 	.short	(.L_4 - .L_3)
	.align		4
.L_3:
        /*0010*/ 	.word	index@(_Z9l2aKernelPjPKh)
        /*0014*/ 	.word	0x00000000


	//----- nvinfo : EIATTR_MIN_STACK_SIZE
	.align		4
.L_4:
        /*0018*/ 	.byte	0x04, 0x12
        /*001a*/ 	.short	(.L_6 - .L_5)
	.align		4
.L_5:
        /*001c*/ 	.word	index@(_Z9l2aKernelPjPKh)
        /*0020*/ 	.word	0x00000000
.L_6:


//--------------------- .nv.compat                --------------------------
	.section	.nv.compat,"",@"SHT_CUDA_COMPAT_INFO"
	.align	4
        /*0000*/ 	.byte	0x02, 0x09, 0x00, 0x00, 0x02, 0x02, 0x01, 0x00, 0x02, 0x05, 0x05, 0x00, 0x03, 0x07, 0x01, 0x01
        /*0010*/ 	.byte	0x02, 0x03, 0x00, 0x00, 0x02, 0x06, 0x01, 0x00, 0x04, 0x0b, 0x08, 0x00, 0x09, 0x00, 0x00, 0x00
        /*0020*/ 	.byte	0x00, 0x00, 0x00, 0x00


//--------------------- .nv.info._Z9l2aKernelPjPKh --------------------------
	.section	.nv.info._Z9l2aKernelPjPKh,"",@"SHT_CUDA_INFO"
	.sectionflags	@""
	.align	4


	//----- nvinfo : EIATTR_CUDA_API_VERSION
	.align		4
        /*0000*/ 	.byte	0x04, 0x37
        /*0002*/ 	.short	(.L_8 - .L_7)
.L_7:
        /*0004*/ 	.word	0x00000082


	//----- nvinfo : EIATTR_KPARAM_INFO
	.align		4
.L_8:
        /*0008*/ 	.byte	0x04, 0x17
        /*000a*/ 	.short	(.L_10 - .L_9)
.L_9:
        /*000c*/ 	.word	0x00000000
        /*0010*/ 	.short	0x0001
        /*0012*/ 	.short	0x0008
        /*0014*/ 	.byte	0x00, 0xf5, 0x21, 0x00


	//----- nvinfo : EIATTR_KPARAM_INFO
	.align		4
.L_10:
        /*0018*/ 	.byte	0x04, 0x17
        /*001a*/ 	.short	(.L_12 - .L_11)
.L_11:
        /*001c*/ 	.word	0x00000000
        /*0020*/ 	.short	0x0000
        /*0022*/ 	.short	0x0000
        /*0024*/ 	.byte	0x00, 0xf5, 0x21, 0x00


	//----- nvinfo : EIATTR_SPARSE_MMA_MASK
	.align		4
.L_12:
        /*0028*/ 	.byte	0x03, 0x50
        /*002a*/ 	.short	0x0000


	//----- nvinfo : EIATTR_MAXREG_COUNT
	.align		4
        /*002c*/ 	.byte	0x03, 0x1b
        /*002e*/ 	.short	0x00ff


	//----- nvinfo : EIATTR_MERCURY_ISA_VERSION
	.align		4
        /*0030*/ 	.byte	0x03, 0x5f
        /*0032*/ 	.short	0x0101


	//----- nvinfo : EIATTR_VRC_CTA_INIT_COUNT
	.align		4
        /*0034*/ 	.byte	0x02, 0x4a
	.zero		1
	.zero		1


	//----- nvinfo : EIATTR_EXIT_INSTR_OFFSETS
	.align		4
        /*0038*/ 	.byte	0x04, 0x1c
        /*003a*/ 	.short	(.L_14 - .L_13)


	//   ....[0]....
.L_13:
        /*003c*/ 	.word	0x00000c60


	//----- nvinfo : EIATTR_CBANK_PARAM_SIZE
	.align		4
.L_14:
        /*0040*/ 	.byte	0x03, 0x19
        /*0042*/ 	.short	0x0010


	//----- nvinfo : EIATTR_PARAM_CBANK
	.align		4
        /*0044*/ 	.byte	0x04, 0x0a
        /*0046*/ 	.short	(.L_16 - .L_15)
	.align		4
.L_15:
        /*0048*/ 	.word	index@(.nv.constant0._Z9l2aKernelPjPKh)
        /*004c*/ 	.short	0x0380
        /*004e*/ 	.short	0x0010


	//----- nvinfo : EIATTR_SW_WAR
	.align		4
.L_16:
        /*0050*/ 	.byte	0x04, 0x36
        /*0052*/ 	.short	(.L_18 - .L_17)
.L_17:
        /*0054*/ 	.word	0x00000008
.L_18:


//--------------------- .nv.callgraph             --------------------------
	.section	.nv.callgraph,"",@"SHT_CUDA_CALLGRAPH"
	.align	4
	.sectionentsize	8
	.align		4
        /*0000*/ 	.word	0x00000000
	.align		4
        /*0004*/ 	.word	0xffffffff
	.align		4
        /*0008*/ 	.word	0x00000000
	.align		4
        /*000c*/ 	.word	0xfffffffe
	.align		4
        /*0010*/ 	.word	0x00000000
	.align		4
        /*0014*/ 	.word	0xfffffffd
	.align		4
        /*0018*/ 	.word	0x00000000
	.align		4
        /*001c*/ 	.word	0xfffffffc


//--------------------- .nv.constant3             --------------------------
	.section	.nv.constant3,"a",@progbits
.nv.constant3:
	.type		DATA4,@object
	.size		DATA4,(.L_0 - DATA4)
DATA4:
        /*0000*/ 	.byte	0x49, 0x76, 0x54, 0x75, 0x69, 0x74, 0x6e, 0x20, 0x74, 0x61, 0x74, 0x20, 0x20, 0x65, 0x48, 0x65
        /* <DEDUP_REMOVED lines=31> */
.L_0:


//--------------------- .text._Z9l2aKernelPjPKh   --------------------------
	.section	.text._Z9l2aKernelPjPKh,"ax",@progbits
	.align	128
        .global         _Z9l2aKernelPjPKh
        .type           _Z9l2aKernelPjPKh,@function
        .size           _Z9l2aKernelPjPKh,(.L_x_1 - _Z9l2aKernelPjPKh)
        .other          _Z9l2aKernelPjPKh,@"STO_CUDA_ENTRY STV_DEFAULT"
_Z9l2aKernelPjPKh:
.text._Z9l2aKernelPjPKh:
[----:B------:R-:W-:Y:S08]  /*0000*/  LDC R1, c[0x0][0x37c] ;  /* 0x0000df00ff017b82 */ /* 0x000ff00000000800 */
[----:B------:R-:W0:Y:S01]  /*0010*/  LDC.64 R8, c[0x0][0x388] ;  /* 0x0000e200ff087b82 */ /* 0x000e220000000a00 */
[----:B------:R-:W0:Y:S02]  /*0020*/  LDCU.64 UR4, c[0x0][0x358] ;  /* 0x00006b00ff0477ac */ /* 0x000e240008000a00 */
[----:B0-----:R-:W2:Y:S04]  /*0030*/  LDG.E.U8.CONSTANT R6, desc[UR4][R8.64] ;  /* 0x0000000408067981 */ /* 0x001ea8000c1e9100 */
[----:B------:R-:W3:Y:S04]  /*0040*/  LDG.E.U8.CONSTANT R10, desc[UR4][R8.64+0x1] ;  /* 0x00000104080a7981 */ /* 0x000ee8000c1e9100 */
[----:B------:R-:W4:Y:S04]  /*0050*/  LDG.E.U8.CONSTANT R5, desc[UR4][R8.64+0x2] ;  /* 0x0000020408057981 */ /* 0x000f28000c1e9100 */
[----:B------:R-:W5:Y:S04]  /*0060*/  LDG.E.U8.CONSTANT R4, desc[UR4][R8.64+0x3] ;  /* 0x0000030408047981 */ /* 0x000f68000c1e9100 */
[----:B------:R-:W5:Y:S04]  /*0070*/  LDG.E.U8.CONSTANT R2, desc[UR4][R8.64+0x4] ;  /* 0x0000040408027981 */ /* 0x000f68000c1e9100 */
[----:B------:R-:W5:Y:S04]  /*0080*/  LDG.E.U8.CONSTANT R0, desc[UR4][R8.64+0x5] ;  /* 0x0000050408007981 */ /* 0x000f68000c1e9100 */
[----:B------:R0:W5:Y:S01]  /*0090*/  LDG.E.U8.CONSTANT R3, desc[UR4][R8.64+0x6] ;  /* 0x0000060408037981 */ /* 0x000162000c1e9100 */
[----:B------:R-:W1:Y:S01]  /*00a0*/  S2UR UR6, SR_CTAID.X ;  /* 0x00000000000679c3 */ /* 0x000e620000002500 */
[C---:B--2---:R-:W-:Y:S01]  /*00b0*/  LOP3.LUT R16, R6.reuse, 0xff, RZ, 0xc0, !PT ;  /* 0x000000ff06107812 */ /* 0x044fe200078ec0ff */
[----:B---3--:R-:W-:-:S05]  /*00c0*/  IMAD.IADD R14, R6, 0x1, R10 ;  /* 0x00000001060e7824 */ /* 0x008fca00078e020a */
[----:B------:R-:W-:-:S13]  /*00d0*/  ISETP.GE.U32.AND P0, PT, R14, 0x1fe, PT ;  /* 0x000001fe0e00780c */ /* 0x000fda0003f06070 */
[----:B------:R-:W-:-:S04]  /*00e0*/  @P0 VIADD R14, R14, 0xfffffe02 ;  /* 0xfffffe020e0e0836 */ /* 0x000fc80000000000 */
[----:B----4-:R-:W-:-:S04]  /*00f0*/  IMAD.IADD R15, R14, 0x1, R5 ;  /* 0x000000010e0f7824 */ /* 0x010fc800078e0205 */
[----:B------:R-:W-:-:S05]  /*0100*/  IMAD.HI.U32 R7, R15, -0x7f3ede4d, RZ ;  /* 0x80c121b30f077827 */ /* 0x000fca00078e00ff */
[----:B------:R-:W-:-:S05]  /*0110*/  SHF.R.U32.HI R12, RZ, 0x8, R7 ;  /* 0x00000008ff0c7819 */ /* 0x000fca0000011607 */
[----:B------:R-:W-:-:S04]  /*0120*/  IMAD R15, R12, -0x1fd, R15 ;  /* 0xfffffe030c0f7824 */ /* 0x000fc800078e020f */
[----:B-----5:R-:W-:Y:S02]  /*0130*/  IMAD.IADD R7, R15, 0x1, R4 ;  /* 0x000000010f077824 */ /* 0x020fe400078e0204 */
[----:B------:R-:W2:Y:S03]  /*0140*/  LDC.U8 R15, c[0x3][R15+0x2] ;  /* 0x00c000800f0f7b82 */ /* 0x000ea60000000000 */
[----:B------:R-:W-:-:S13]  /*0150*/  ISETP.GE.U32.AND P0, PT, R7, 0x1fc, PT ;  /* 0x000001fc0700780c */ /* 0x000fda0003f06070 */
[----:B------:R-:W-:-:S04]  /*0160*/  @P0 VIADD R7, R7, 0xfffffe04 ;  /* 0xfffffe0407070836 */ /* 0x000fc80000000000 */
[----:B------:R-:W-:-:S04]  /*0170*/  IMAD.IADD R13, R7, 0x1, R2 ;  /* 0x00000001070d7824 */ /* 0x000fc800078e0202 */
[----:B0-----:R-:W-:-:S05]  /*0180*/  IMAD.HI.U32 R8, R13, 0x2050c9f9, RZ ;  /* 0x2050c9f90d087827 */ /* 0x001fca00078e00ff */
[----:B------:R-:W-:-:S05]  /*0190*/  SHF.R.U32.HI R8, RZ, 0x6, R8 ;  /* 0x00000006ff087819 */ /* 0x000fca0000011608 */
[----:B------:R-:W-:-:S04]  /*01a0*/  IMAD R13, R8, -0x1fb, R13 ;  /* 0xfffffe05080d7824 */ /* 0x000fc800078e020d */
[----:B------:R-:W-:Y:S02]  /*01b0*/  IMAD.IADD R8, R13, 0x1, R0 ;  /* 0x000000010d087824 */ /* 0x000fe400078e0200 */
[----:B------:R-:W0:Y:S03]  /*01c0*/  LDC.U8 R13, c[0x3][R13+0x4] ;  /* 0x00c001000d0d7b82 */ /* 0x000e260000000000 */
[----:B------:R-:W-:-:S13]  /*01d0*/  ISETP.GE.U32.AND P0, PT, R8, 0x1fa, PT ;  /* 0x000001fa0800780c */ /* 0x000fda0003f06070 */
[----:B------:R-:W-:-:S04]  /*01e0*/  @P0 VIADD R8, R8, 0xfffffe06 ;  /* 0xfffffe0608080836 */ /* 0x000fc80000000000 */
[----:B------:R-:W-:Y:S02]  /*01f0*/  IMAD.IADD R11, R8, 0x1, R3 ;  /* 0x00000001080b7824 */ /* 0x000fe400078e0203 */
[----:B------:R-:W3:Y:S02]  /*0200*/  LDC.U8 R8, c[0x3][R8+0x5] ;  /* 0x00c0014008087b82 */ /* 0x000ee40000000000 */
[----:B------:R-:W-:-:S04]  /*0210*/  IMAD.HI.U32 R12, R11, 0x38c6b79, RZ ;  /* 0x038c6b790b0c7827 */ /* 0x000fc800078e00ff */
[----:B------:R-:W-:-:S05]  /*0220*/  IMAD.IADD R9, R11, 0x1, -R12 ;  /* 0x000000010b097824 */ /* 0x000fca00078e0a0c */
[----:B------:R-:W-:-:S04]  /*0230*/  LEA.HI R9, R9, R12, RZ, 0x1f ;  /* 0x0000000c09097211 */ /* 0x000fc800078ff8ff */
[----:B------:R-:W-:-:S05]  /*0240*/  SHF.R.U32.HI R12, RZ, 0x8, R9 ;  /* 0x00000008ff0c7819 */ /* 0x000fca0000011609 */
[----:B------:R-:W-:-:S04]  /*0250*/  IMAD R11, R12, -0x1f9, R11 ;  /* 0xfffffe070c0b7824 */ /* 0x000fc800078e020b */
[----:B------:R-:W-:Y:S02]  /*0260*/  IMAD.IADD R9, R6, 0x1, R11 ;  /* 0x0000000106097824 */ /* 0x000fe400078e020b */
[----:B------:R-:W4:Y:S03]  /*0270*/  LDC.U8 R11, c[0x3][R11+0x6] ;  /* 0x00c001800b0b7b82 */ /* 0x000f260000000000 */
[----:B------:R-:W-:-:S13]  /*0280*/  ISETP.GE.U32.AND P0, PT, R9, 0x1f8, PT ;  /* 0x000001f80900780c */ /* 0x000fda0003f06070 */
[----:B------:R-:W-:-:S04]  /*0290*/  @P0 VIADD R9, R9, 0xfffffe08 ;  /* 0xfffffe0809090836 */ /* 0x000fc80000000000 */
[----:B------:R-:W-:Y:S02]  /*02a0*/  IMAD.IADD R12, R10, 0x1, R9 ;  /* 0x000000010a0c7824 */ /* 0x000fe400078e0209 */
[----:B------:R-:W5:Y:S02]  /*02b0*/  LDC.U8 R9, c[0x3][R9+0x7] ;  /* 0x00c001c009097b82 */ /* 0x000f640000000000 */
[----:B------:R-:W-:-:S05]  /*02c0*/  IMAD.HI.U32 R10, R12, -0x7db5b19f, RZ ;  /* 0x824a4e610c0a7827 */ /* 0x000fca00078e00ff */
[----:B------:R-:W-:Y:S02]  /*02d0*/  SHF.R.U32.HI R17, RZ, 0x8, R10 ;  /* 0x00000008ff117819 */ /* 0x000fe4000001160a */
[----:B------:R1:W2:Y:S03]  /*02e0*/  LDC.U8 R10, c[0x3][R14+0x1] ;  /* 0x00c000400e0a7b82 */ /* 0x0002a60000000000 */
[----:B------:R-:W-:-:S04]  /*02f0*/  IMAD R6, R17, -0x1f7, R12 ;  /* 0xfffffe0911067824 */ /* 0x000fc800078e020c */
[----:B------:R-:W-:Y:S01]  /*0300*/  IMAD.IADD R5, R5, 0x1, R6 ;  /* 0x0000000105057824 */ /* 0x000fe200078e0206 */
[----:B------:R-:W0:Y:S04]  /*0310*/  LDC.U8 R12, c[0x3][R16] ;  /* 0x00c00000100c7b82 */ /* 0x000e280000000000 */
[----:B------:R-:W-:-:S04]  /*0320*/  ISETP.GE.U32.AND P1, PT, R5, 0x1f6, PT ;  /* 0x000001f60500780c */ /* 0x000fc80003f26070 */
[----:B-1----:R1:W3:Y:S01]  /*0330*/  LDC.U8 R14, c[0x3][R7+0x3] ;  /* 0x00c000c0070e7b82 */ /* 0x0022e20000000000 */
[----:B--2---:R-:W-:-:S08]  /*0340*/  ISETP.NE.AND P0, PT, R10, 0x3b, PT ;  /* 0x0000003b0a00780c */ /* 0x004fd00003f05270 */
[----:B------:R-:W-:Y:S01]  /*0350*/  @P1 VIADD R5, R5, 0xfffffe0a ;  /* 0xfffffe0a05051836 */ /* 0x000fe20000000000 */
[----:B------:R-:W2:Y:S01]  /*0360*/  LDC.U8 R6, c[0x3][R6+0x8] ;  /* 0x00c0020006067b82 */ /* 0x000ea20000000000 */
[----:B------:R-:W-:Y:S02]  /*0370*/  ISETP.EQ.OR P0, PT, R10, 0x20, !P0 ;  /* 0x000000200a00780c */ /* 0x000fe40004702670 */
[----:B------:R-:W-:Y:S01]  /*0380*/  IMAD.IADD R4, R4, 0x1, R5 ;  /* 0x0000000104047824 */ /* 0x000fe200078e0205 */
[----:B0-----:R-:W-:-:S03]  /*0390*/  ISETP.NE.AND P2, PT, R12, 0x3b, PT ;  /* 0x0000003b0c00780c */ /* 0x001fc60003f45270 */
[----:B------:R-:W-:Y:S01]  /*03a0*/  IMAD.HI.U32 R16, R4, 0x20b3dd41, RZ ;  /* 0x20b3dd4104107827 */ /* 0x000fe200078e00ff */
[C---:B------:R-:W-:Y:S01]  /*03b0*/  ISETP.GT.U32.AND P1, PT, R12.reuse, 0x60, P0 ;  /* 0x000000600c00780c */ /* 0x040fe20000724070 */
[----:B------:R-:W0:Y:S01]  /*03c0*/  LDC.U8 R5, c[0x3][R5+0x9] ;  /* 0x00c0024005057b82 */ /* 0x000e220000000000 */
[----:B------:R-:W-:Y:S01]  /*03d0*/  ISETP.EQ.OR P0, PT, R12, 0x20, !P2 ;  /* 0x000000200c00780c */ /* 0x000fe20005702670 */
[----:B------:R-:W-:Y:S01]  /*03e0*/  IMAD.MOV.U32 R12, RZ, RZ, RZ ;  /* 0x000000ffff0c7224 */ /* 0x000fe200078e00ff */
[----:B------:R-:W-:Y:S02]  /*03f0*/  SHF.R.U32.HI R17, RZ, 0x6, R16 ;  /* 0x00000006ff117819 */ /* 0x000fe40000011610 */
[----:B------:R-:W-:-:S03]  /*0400*/  ISETP.NE.AND P2, PT, R15, 0x3b, PT ;  /* 0x0000003b0f00780c */ /* 0x000fc60003f45270 */
[----:B------:R-:W-:Y:S01]  /*0410*/  IMAD R17, R17, -0x1f5, R4 ;  /* 0xfffffe0b11117824 */ /* 0x000fe200078e0204 */
[----:B------:R-:W-:-:S03]  /*0420*/  SEL R4, RZ, 0x1, !P1 ;  /* 0x00000001ff047807 */ /* 0x000fc60004800000 */
[----:B-1----:R-:W-:Y:S02]  /*0430*/  IMAD.IADD R7, R2, 0x1, R17 ;  /* 0x0000000102077824 */ /* 0x002fe400078e0211 */
[----:B------:R-:W-:Y:S01]  /*0440*/  @!P1 IMAD.MOV R12, RZ, RZ, -0x1 ;  /* 0xffffffffff0c9424 */ /* 0x000fe200078e02ff */
[----:B------:R-:W-:Y:S01]  /*0450*/  ISETP.EQ.OR P1, PT, R15, 0x20, !P2 ;  /* 0x000000200f00780c */ /* 0x000fe20005722670 */
[----:B------:R-:W-:Y:S01]  /*0460*/  @!P0 IMAD.MOV R12, RZ, RZ, R4 ;  /* 0x000000ffff0c8224 */ /* 0x000fe200078e0204 */
[----:B---3--:R-:W-:Y:S01]  /*0470*/  ISETP.NE.AND P0, PT, R14, 0x3b, PT ;  /* 0x0000003b0e00780c */ /* 0x008fe20003f05270 */
[----:B------:R-:W1:Y:S01]  /*0480*/  LDC.U8 R17, c[0x3][R17+0xa] ;  /* 0x00c0028011117b82 */ /* 0x000e620000000000 */
[----:B------:R-:W-:Y:S01]  /*0490*/  ISETP.GE.U32.AND P3, PT, R7, 0x1f4, PT ;  /* 0x000001f40700780c */ /* 0x000fe20003f66070 */
[----:B------:R-:W-:Y:S01]  /*04a0*/  VIADD R2, R12, 0x1 ;  /* 0x000000010c027836 */ /* 0x000fe20000000000 */
[----:B------:R-:W-:Y:S02]  /*04b0*/  ISETP.GT.U32.AND P1, PT, R10, 0x60, P1 ;  /* 0x000000600a00780c */ /* 0x000fe40000f24070 */
[----:B------:R-:W-:-:S02]  /*04c0*/  ISETP.EQ.OR P0, PT, R14, 0x20, !P0 ;  /* 0x000000200e00780c */ /* 0x000fc40004702670 */
[----:B------:R-:W-:Y:S02]  /*04d0*/  ISETP.NE.AND P2, PT, R13, 0x3b, PT ;  /* 0x0000003b0d00780c */ /* 0x000fe40003f45270 */
[----:B------:R-:W-:Y:S02]  /*04e0*/  ISETP.GT.U32.AND P0, PT, R15, 0x60, P0 ;  /* 0x000000600f00780c */ /* 0x000fe40000704070 */
[----:B------:R-:W-:-:S03]  /*04f0*/  ISETP.EQ.OR P2, PT, R13, 0x20, !P2 ;  /* 0x000000200d00780c */ /* 0x000fc60005742670 */
[----:B------:R-:W-:Y:S02]  /*0500*/  @P3 VIADD R7, R7, 0xfffffe0c ;  /* 0xfffffe0c07073836 */ /* 0x000fe40000000000 */
[----:B------:R-:W-:Y:S01]  /*0510*/  @!P1 IMAD.MOV R2, RZ, RZ, R12 ;  /* 0x000000ffff029224 */ /* 0x000fe200078e020c */
[----:B------:R-:W-:Y:S01]  /*0520*/  ISETP.GT.U32.AND P1, PT, R14, 0x60, P2 ;  /* 0x000000600e00780c */ /* 0x000fe20001724070 */
[----:B------:R-:W-:Y:S01]  /*0530*/  IMAD.IADD R0, R0, 0x1, R7 ;  /* 0x0000000100007824 */ /* 0x000fe200078e0207 */
[----:B------:R-:W-:Y:S01]  /*0540*/  ISETP.NE.AND P2, PT, R8, 0x3b, PT ;  /* 0x0000003b0800780c */ /* 0x000fe20003f45270 */
[----:B------:R-:W-:Y:S01]  /*0550*/  VIADD R4, R2, 0x1 ;  /* 0x0000000102047836 */ /* 0x000fe20000000000 */
[----:B------:R-:W3:Y:S01]  /*0560*/  LDC.U8 R7, c[0x3][R7+0xb] ;  /* 0x00c002c007077b82 */ /* 0x000ee20000000000 */
[----:B------:R-:W-:Y:S01]  /*0570*/  @!P0 IMAD.MOV R4, RZ, RZ, R2 ;  /* 0x000000ffff048224 */ /* 0x000fe200078e0202 */
[----:B------:R-:W-:Y:S01]  /*0580*/  ISETP.EQ.OR P2, PT, R8, 0x20, !P2 ;  /* 0x000000200800780c */ /* 0x000fe20005742670 */
[----:B------:R-:W-:-:S03]  /*0590*/  IMAD.HI.U32 R2, R0, 0x20d56b39, RZ ;  /* 0x20d56b3900027827 */ /* 0x000fc600078e00ff */
[----:B------:R-:W-:Y:S01]  /*05a0*/  ISETP.GT.U32.AND P0, PT, R13, 0x60, P2 ;  /* 0x000000600d00780c */ /* 0x000fe20001704070 */
[----:B------:R-:W-:Y:S01]  /*05b0*/  VIADD R10, R4, 0x1 ;  /* 0x00000001040a7836 */ /* 0x000fe20000000000 */
[----:B------:R-:W-:Y:S01]  /*05c0*/  SHF.R.U32.HI R13, RZ, 0x6, R2 ;  /* 0x00000006ff0d7819 */ /* 0x000fe20000011602 */
[----:B------:R-:W-:Y:S01]  /*05d0*/  @!P1 IMAD.MOV R10, RZ, RZ, R4 ;  /* 0x000000ffff0a9224 */ /* 0x000fe200078e0204 */
[----:B----4-:R-:W-:Y:S02]  /*05e0*/  ISETP.NE.AND P2, PT, R11, 0x3b, PT ;  /* 0x0000003b0b00780c */ /* 0x010fe40003f45270 */
[----:B-----5:R-:W-:Y:S01]  /*05f0*/  ISETP.NE.AND P1, PT, R9, 0x3b, PT ;  /* 0x0000003b0900780c */ /* 0x020fe20003f25270 */
[----:B------:R-:W-:Y:S01]  /*0600*/  IMAD R0, R13, -0x1f3, R0 ;  /* 0xfffffe0d0d007824 */ /* 0x000fe200078e0200 */
[----:B------:R-:W-:Y:S01]  /*0610*/  ISETP.EQ.OR P2, PT, R11, 0x20, !P2 ;  /* 0x000000200b00780c */ /* 0x000fe20005742670 */
[----:B------:R-:W-:Y:S01]  /*0620*/  VIADD R2, R10, 0x1 ;  /* 0x000000010a027836 */ /* 0x000fe20000000000 */
[----:B------:R-:W-:Y:S01]  /*0630*/  ISETP.EQ.OR P1, PT, R9, 0x20, !P1 ;  /* 0x000000200900780c */ /* 0x000fe20004f22670 */
[----:B------:R-:W-:Y:S01]  /*0640*/  IMAD.IADD R3, R3, 0x1, R0 ;  /* 0x0000000103037824 */ /* 0x000fe200078e0200 */
[----:B------:R-:W-:Y:S01]  /*0650*/  ISETP.GT.U32.AND P2, PT, R8, 0x60, P2 ;  /* 0x000000600800780c */ /* 0x000fe20001744070 */
[----:B------:R-:W-:Y:S01]  /*0660*/  @!P0 IMAD.MOV R2, RZ, RZ, R10 ;  /* 0x000000ffff028224 */ /* 0x000fe200078e020a */
[----:B------:R-:W-:Y:S01]  /*0670*/  ISETP.GT.U32.AND P0, PT, R11, 0x60, P1 ;  /* 0x000000600b00780c */ /* 0x000fe20000f04070 */
[----:B------:R-:W4:Y:S01]  /*0680*/  LDC.U8 R0, c[0x3][R0+0xc] ;  /* 0x00c0030000007b82 */ /* 0x000f220000000000 */
[----:B------:R-:W-:Y:S01]  /*0690*/  ISETP.GE.U32.AND P3, PT, R3, 0x1f2, PT ;  /* 0x000001f20300780c */ /* 0x000fe20003f66070 */
[----:B------:R-:W-:Y:S01]  /*06a0*/  VIADD R4, R2, 0x1 ;  /* 0x0000000102047836 */ /* 0x000fe20000000000 */
[----:B--2---:R-:W-:-:S04]  /*06b0*/  ISETP.NE.AND P1, PT, R6, 0x3b, PT ;  /* 0x0000003b0600780c */ /* 0x004fc80003f25270 */
[----:B------:R-:W-:-:S03]  /*06c0*/  ISETP.EQ.OR P1, PT, R6, 0x20, !P1 ;  /* 0x000000200600780c */ /* 0x000fc60004f22670 */
[----:B------:R-:W-:Y:S01]  /*06d0*/  @!P2 IMAD.MOV R4, RZ, RZ, R2 ;  /* 0x000000ffff04a224 */ /* 0x000fe200078e0202 */
[----:B0-----:R-:W-:Y:S02]  /*06e0*/  ISETP.NE.AND P2, PT, R5, 0x3b, PT ;  /* 0x0000003b0500780c */ /* 0x001fe40003f45270 */
[----:B------:R-:W-:Y:S01]  /*06f0*/  ISETP.GT.U32.AND P1, PT, R9, 0x60, P1 ;  /* 0x000000600900780c */ /* 0x000fe20000f24070 */
[----:B------:R-:W-:Y:S01]  /*0700*/  @P3 VIADD R3, R3, 0xfffffe0e ;  /* 0xfffffe0e03033836 */ /* 0x000fe20000000000 */
[----:B------:R-:W-:Y:S01]  /*0710*/  ISETP.EQ.OR P2, PT, R5, 0x20, !P2 ;  /* 0x000000200500780c */ /* 0x000fe20005742670 */
[----:B------:R-:W-:Y:S01]  /*0720*/  VIADD R2, R4, 0x1 ;  /* 0x0000000104027836 */ /* 0x000fe20000000000 */
[----:B------:R-:W0:Y:S01]  /*0730*/  S2R R9, SR_TID.X ;  /* 0x0000000000097919 */ /* 0x000e220000002100 */
[----:B------:R-:W-:Y:S01]  /*0740*/  @!P0 IMAD.MOV R2, RZ, RZ, R4 ;  /* 0x000000ffff028224 */ /* 0x000fe200078e0204 */
[----:B------:R-:W-:Y:S01]  /*0750*/  ISETP.GT.U32.AND P0, PT, R6, 0x60, P2 ;  /* 0x000000600600780c */ /* 0x000fe20001704070 */
[----:B------:R-:W2:Y:S01]  /*0760*/  LDC.U8 R3, c[0x3][R3+0xd] ;  /* 0x00c0034003037b82 */ /* 0x000ea20000000000 */
[----:B-1----:R-:W-:Y:S01]  /*0770*/  ISETP.NE.AND P2, PT, R17, 0x3b, PT ;  /* 0x0000003b1100780c */ /* 0x002fe20003f45270 */
[----:B------:R-:W-:Y:S01]  /*0780*/  VIADD R4, R2, 0x1 ;  /* 0x0000000102047836 */ /* 0x000fe20000000000 */
[----:B----4-:R-:W-:-:S02]  /*0790*/  ISETP.NE.AND P3, PT, R0, 0x3b, PT ;  /* 0x0000003b0000780c */ /* 0x010fc40003f65270 */
[----:B------:R-:W-:Y:S01]  /*07a0*/  ISETP.EQ.OR P2, PT, R17, 0x20, !P2 ;  /* 0x000000201100780c */ /* 0x000fe20005742670 */
[----:B------:R-:W-:Y:S02]  /*07b0*/  @!P1 IMAD.MOV R4, RZ, RZ, R2 ;  /* 0x000000ffff049224 */ /* 0x000fe400078e0202 */
[----:B------:R-:W0:Y:S01]  /*07c0*/  LDC R6, c[0x0][0x360] ;  /* 0x0000d800ff067b82 */ /* 0x000e220000000800 */
[----:B------:R-:W-:Y:S01]  /*07d0*/  ISETP.GT.U32.AND P1, PT, R5, 0x60, P2 ;  /* 0x000000600500780c */ /* 0x000fe20001724070 */
[----:B------:R-:W-:Y:S01]  /*07e0*/  VIADD R2, R4, 0x1 ;  /* 0x0000000104027836 */ /* 0x000fe20000000000 */
[----:B---3--:R-:W-:Y:S01]  /*07f0*/  ISETP.NE.AND P2, PT, R7, 0x3b, PT ;  /* 0x0000003b0700780c */ /* 0x008fe20003f45270 */
[----:B------:R-:W-:-:S03]  /*0800*/  @!P0 IMAD.MOV R2, RZ, RZ, R4 ;  /* 0x000000ffff028224 */ /* 0x000fc600078e0204 */
[----:B------:R-:W-:Y:S01]  /*0810*/  ISETP.EQ.OR P2, PT, R7, 0x20, !P2 ;  /* 0x000000200700780c */ /* 0x000fe20005742670 */
[----:B------:R-:W-:-:S03]  /*0820*/  VIADD R4, R2, 0x1 ;  /* 0x0000000102047836 */ /* 0x000fc60000000000 */
[----:B------:R-:W-:Y:S02]  /*0830*/  ISETP.GT.U32.AND P0, PT, R17, 0x60, P2 ;  /* 0x000000601100780c */ /* 0x000fe40001704070 */
[----:B------:R-:W-:Y:S01]  /*0840*/  ISETP.EQ.OR P2, PT, R0, 0x20, !P3 ;  /* 0x000000200000780c */ /* 0x000fe20005f42670 */
[----:B------:R-:W-:-:S03]  /*0850*/  @!P1 IMAD.MOV R4, RZ, RZ, R2 ;  /* 0x000000ffff049224 */ /* 0x000fc600078e0202 */
[----:B------:R-:W-:Y:S01]  /*0860*/  ISETP.GT.U32.AND P1, PT, R7, 0x60, P2 ;  /* 0x000000600700780c */ /* 0x000fe20001724070 */
[----:B------:R-:W-:Y:S01]  /*0870*/  VIADD R2, R4, 0x1 ;  /* 0x0000000104027836 */ /* 0x000fe20000000000 */
[----:B--2---:R-:W-:-:S04]  /*0880*/  ISETP.NE.AND P2, PT, R3, 0x3b, PT ;  /* 0x0000003b0300780c */ /* 0x004fc80003f45270 */
[----:B------:R-:W-:Y:S01]  /*0890*/  ISETP.EQ.OR P2, PT, R3, 0x20, !P2 ;  /* 0x000000200300780c */ /* 0x000fe20005742670 */
[----:B------:R-:W-:-:S03]  /*08a0*/  @!P0 IMAD.MOV R2, RZ, RZ, R4 ;  /* 0x000000ffff028224 */ /* 0x000fc600078e0204 */
[----:B------:R-:W-:Y:S01]  /*08b0*/  ISETP.GT.U32.AND P2, PT, R0, 0x60, P2 ;  /* 0x000000600000780c */ /* 0x000fe20001744070 */
[----:B------:R-:W-:Y:S02]  /*08c0*/  VIADD R3, R2, 0x1 ;  /* 0x0000000102037836 */ /* 0x000fe40000000000 */
[----:B------:R-:W-:-:S04]  /*08d0*/  @!P1 IMAD.MOV R3, RZ, RZ, R2 ;  /* 0x000000ffff039224 */ /* 0x000fc800078e0202 */
[----:B------:R-:W-:-:S06]  /*08e0*/  VIADD R0, R3, 0x1 ;  /* 0x0000000103007836 */ /* 0x000fcc0000000000 */
[----:B------:R-:W-:-:S05]  /*08f0*/  @!P2 IMAD.MOV R0, RZ, RZ, R3 ;  /* 0x000000ffff00a224 */ /* 0x000fca00078e0203 */
[----:B------:R-:W-:-:S04]  /*0900*/  PRMT R0, R0, 0x9910, RZ ;  /* 0x0000991000007816 */ /* 0x000fc800000000ff */
[----:B------:R-:W-:-:S04]  /*0910*/  ISETP.GT.AND P0, PT, R0, 0x1, PT ;  /* 0x000000010000780c */ /* 0x000fc80003f04270 */
[----:B------:R-:W-:Y:S02]  /*0920*/  SEL R0, RZ, 0x1, !P0 ;  /* 0x00000001ff007807 */ /* 0x000fe40004000000 */
[----:B------:R-:W-:Y:S02]  /*0930*/  SEL R3, RZ, 0x2, !P0 ;  /* 0x00000002ff037807 */ /* 0x000fe40004000000 */
[----:B------:R-:W-:Y:S02]  /*0940*/  SEL R2, RZ, 0x4, !P0 ;  /* 0x00000004ff027807 */ /* 0x000fe40004000000 */
[----:B------:R-:W-:Y:S02]  /*0950*/  SEL R5, RZ, 0x8, !P0 ;  /* 0x00000008ff057807 */ /* 0x000fe40004000000 */
[----:B------:R-:W-:Y:S02]  /*0960*/  SEL R4, RZ, 0x10, !P0 ;  /* 0x00000010ff047807 */ /* 0x000fe40004000000 */
[----:B------:R-:W-:-:S02]  /*0970*/  IADD3 R0, PT, PT, R2, R3, R0 ;  /* 0x0000000302007210 */ /* 0x000fc40007ffe000 */
[----:B------:R-:W-:Y:S02]  /*0980*/  SEL R3, RZ, 0x20, !P0 ;  /* 0x00000020ff037807 */ /* 0x000fe40004000000 */
[----:B------:R-:W-:Y:S02]  /*0990*/  SEL R2, RZ, 0x40, !P0 ;  /* 0x00000040ff027807 */ /* 0x000fe40004000000 */
[----:B------:R-:W-:Y:S02]  /*09a0*/  IADD3 R0, PT, PT, R4, R5, R0 ;  /* 0x0000000504007210 */ /* 0x000fe40007ffe000 */
        /* <DEDUP_REMOVED lines=19> */
[----:B------:R-:W-:Y:S02]  /*0ae0*/  IADD3 R0, PT, PT, R2, R3, R0 ;  /* 0x0000000302007210 */ /* 0x000fe40007ffe000 */
[----:B------:R-:W-:-:S02]  /*0af0*/  SEL R2, RZ, 0x100000, !P0 ;  /* 0x00100000ff027807 */ /* 0x000fc40004000000 */
[----:B------:R-:W-:Y:S02]  /*0b00*/  SEL R3, RZ, 0x200000, !P0 ;  /* 0x00200000ff037807 */ /* 0x000fe40004000000 */
[----:B------:R-:W-:Y:S02]  /*0b10*/  IADD3 R0, PT, PT, R2, R5, R0 ;  /* 0x0000000502007210 */ /* 0x000fe40007ffe000 */
[----:B------:R-:W-:Y:S02]  /*0b20*/  SEL R2, RZ, 0x400000, !P0 ;  /* 0x00400000ff027807 */ /* 0x000fe40004000000 */
[----:B------:R-:W-:Y:S02]  /*0b30*/  SEL R5, RZ, 0x800000, !P0 ;  /* 0x00800000ff057807 */ /* 0x000fe40004000000 */
[----:B------:R-:W-:Y:S02]  /*0b40*/  IADD3 R0, PT, PT, R2, R3, R0 ;  /* 0x0000000302007210 */ /* 0x000fe40007ffe000 */
[----:B------:R-:W-:Y:S01]  /*0b50*/  SEL R4, RZ, 0x1000000, !P0 ;  /* 0x01000000ff047807 */ /* 0x000fe20004000000 */
[----:B------:R-:W1:Y:S01]  /*0b60*/  LDC.64 R2, c[0x0][0x380] ;  /* 0x0000e000ff027b82 */ /* 0x000e620000000a00 */
[----:B------:R-:W-:-:S02]  /*0b70*/  SEL R7, RZ, 0x20000000, !P0 ;  /* 0x20000000ff077807 */ /* 0x000fc40004000000 */
[----:B------:R-:W-:Y:S02]  /*0b80*/  IADD3 R0, PT, PT, R4, R5, R0 ;  /* 0x0000000504007210 */ /* 0x000fe40007ffe000 */
[----:B------:R-:W-:Y:S02]  /*0b90*/  SEL R5, RZ, 0x2000000, !P0 ;  /* 0x02000000ff057807 */ /* 0x000fe40004000000 */
[----:B------:R-:W-:-:S04]  /*0ba0*/  SEL R4, RZ, 0x4000000, !P0 ;  /* 0x04000000ff047807 */ /* 0x000fc80004000000 */
[----:B------:R-:W-:Y:S02]  /*0bb0*/  IADD3 R0, PT, PT, R4, R5, R0 ;  /* 0x0000000504007210 */ /* 0x000fe40007ffe000 */
[----:B------:R-:W-:Y:S02]  /*0bc0*/  SEL R5, RZ, 0x8000000, !P0 ;  /* 0x08000000ff057807 */ /* 0x000fe40004000000 */
[----:B------:R-:W-:-:S04]  /*0bd0*/  SEL R4, RZ, 0x10000000, !P0 ;  /* 0x10000000ff047807 */ /* 0x000fc80004000000 */
[----:B------:R-:W-:Y:S01]  /*0be0*/  IADD3 R0, PT, PT, R4, R5, R0 ;  /* 0x0000000504007210 */ /* 0x000fe20007ffe000 */
[----:B0-----:R-:W-:Y:S01]  /*0bf0*/  IMAD R5, R6, UR6, R9 ;  /* 0x0000000606057c24 */ /* 0x001fe2000f8e0209 */
[----:B------:R-:W-:-:S03]  /*0c00*/  SEL R4, RZ, 0x40000000, !P0 ;  /* 0x40000000ff047807 */ /* 0x000fc60004000000 */
[----:B-1----:R-:W-:Y:S01]  /*0c10*/  IMAD.WIDE.U32 R2, R5, 0x4, R2 ;  /* 0x0000000405027825 */ /* 0x002fe200078e0002 */
[----:B------:R-:W-:Y:S02]  /*0c20*/  IADD3 R0, PT, PT, R4, R7, R0 ;  /* 0x0000000704007210 */ /* 0x000fe40007ffe000 */
[----:B------:R-:W-:-:S05]  /*0c30*/  SEL R7, RZ, 0x80000000, !P0 ;  /* 0x80000000ff077807 */ /* 0x000fca0004000000 */
[----:B------:R-:W-:-:S05]  /*0c40*/  IMAD.IADD R7, R0, 0x1, R7 ;  /* 0x0000000100077824 */ /* 0x000fca00078e0207 */
[----:B------:R-:W-:Y:S01]  /*0c50*/  STG.E desc[UR4][R2.64], R7 ;  /* 0x0000000702007986 */ /* 0x000fe2000c101904 */
[----:B------:R-:W-:Y:S05]  /*0c60*/  EXIT ;  /* 0x000000000000794d */ /* 0x000fea0003800000 */
.L_x_0:
[----:B------:R-:W-:-:S00]  /*0c70*/  BRA `(.L_x_0) ;  /* 0xfffffffc00fc7947 */ /* 0x000fc0000383ffff */
[----:B------:R-:W-:-:S00]  /*0c80*/  NOP ;  /* 0x0000000000007918 */ /* 0x000fc00000000000 */
[----:B------:R-:W-:-:S00]  /*0c90*/  NOP ;  /* 0x0000000000007918 */ /* 0x000fc00000000000 */
[----:B------:R-:W-:-:S00]  /*0ca0*/  NOP ;  /* 0x0000000000007918 */ /* 0x000fc00000000000 */
[----:B------:R-:W-:-:S00]  /*0cb0*/  NOP ;  /* 0x0000000000007918 */ /* 0x000fc00000000000 */
[----:B------:R-:W-:-:S00]  /*0cc0*/  NOP ;  /* 0x0000000000007918 */ /* 0x000fc00000000000 */
[----:B------:R-:W-:-:S00]  /*0cd0*/  NOP ;  /* 0x0000000000007918 */ /* 0x000fc00000000000 */
[----:B------:R-:W-:-:S00]  /*0ce0*/  NOP ;  /* 0x0000000000007918 */ /* 0x000fc00000000000 */
[----:B------:R-:W-:-:S00]  /*0cf0*/  NOP ;  /* 0x0000000000007918 */ /* 0x000fc00000000000 */
.L_x_1:


//--------------------- .nv.shared.reserved.0     --------------------------
	.section	.nv.shared.reserved.0,"aw",@nobits
	.weak		__nv_reservedSMEM_offset_0_alias
	.size		__nv_reservedSMEM_offset_0_alias, 0, 64
	.other		__nv_reservedSMEM_offset_0_alias,@"STO_CUDA_RESERVED_SHARED STV_DEFAULT"
__nv_reservedSMEM_offset_0_alias:
	.zero		0
	.zero		64


//--------------------- .nv.constant0._Z9l2aKernelPjPKh --------------------------
	.section	.nv.constant0._Z9l2aKernelPjPKh,"a",@progbits
	.sectionflags	@""
	.align	4
.nv.constant0._Z9l2aKernelPjPKh:
	.zero		912


//--------------------- SYMBOLS --------------------------

	.type		.nv.reservedSmem.offset0,@object
	.size		.nv.reservedSmem.offset0,0x4
